//
// Generated by NVIDIA NVVM Compiler
//
// Compiler Build ID: CL-36424714
// Cuda compilation tools, release 13.0, V13.0.88
// Based on NVVM 20.0.0
//

.version 9.0
.target sm_100
.address_size 64

	// .globl	_Z18matchPattern_gpu_1PjS_Piiiii
// _ZZ18matchPattern_gpu_1PjS_PiiiiiE6text_s has been demoted

.visible .entry _Z18matchPattern_gpu_1PjS_Piiiii(
	.param .u64 .ptr .align 1 _Z18matchPattern_gpu_1PjS_Piiiii_param_0,
	.param .u64 .ptr .align 1 _Z18matchPattern_gpu_1PjS_Piiiii_param_1,
	.param .u64 .ptr .align 1 _Z18matchPattern_gpu_1PjS_Piiiii_param_2,
	.param .u32 _Z18matchPattern_gpu_1PjS_Piiiii_param_3,
	.param .u32 _Z18matchPattern_gpu_1PjS_Piiiii_param_4,
	.param .u32 _Z18matchPattern_gpu_1PjS_Piiiii_param_5,
	.param .u32 _Z18matchPattern_gpu_1PjS_Piiiii_param_6
)
{
	.reg .pred 	%p<18>;
	.reg .b32 	%r<80>;
	.reg .b64 	%rd<15>;
	// demoted variable
	.shared .align 4 .b8 _ZZ18matchPattern_gpu_1PjS_PiiiiiE6text_s[132];
	ld.param.u64 	%rd2, [_Z18matchPattern_gpu_1PjS_Piiiii_param_0];
	ld.param.u64 	%rd3, [_Z18matchPattern_gpu_1PjS_Piiiii_param_1];
	ld.param.u64 	%rd1, [_Z18matchPattern_gpu_1PjS_Piiiii_param_2];
	ld.param.u32 	%r16, [_Z18matchPattern_gpu_1PjS_Piiiii_param_5];
	ld.param.u32 	%r12, [_Z18matchPattern_gpu_1PjS_Piiiii_param_6];
	cvta.to.global.u64 	%rd4, %rd3;
	cvta.to.global.u64 	%rd5, %rd2;
	mov.u32 	%r1, %tid.x;
	mov.u32 	%r17, %ctaid.x;
	mov.u32 	%r18, %ntid.x;
	mad.lo.s32 	%r19, %r17, %r18, %r16;
	add.s32 	%r20, %r19, %r1;
	mul.wide.s32 	%rd6, %r20, 4;
	add.s64 	%rd7, %rd5, %rd6;
	ld.global.u32 	%r21, [%rd7];
	shl.b32 	%r22, %r1, 2;
	mov.u32 	%r23, _ZZ18matchPattern_gpu_1PjS_PiiiiiE6text_s;
	add.s32 	%r24, %r23, %r22;
	st.shared.u32 	[%r24], %r21;
	add.s32 	%r25, %r19, %r18;
	mul.wide.u32 	%rd8, %r25, 4;
	add.s64 	%rd9, %rd5, %rd8;
	ld.global.u32 	%r26, [%rd9];
	st.shared.u32 	[_ZZ18matchPattern_gpu_1PjS_PiiiiiE6text_s+128], %r26;
	mul.wide.u32 	%rd10, %r1, 4;
	add.s64 	%rd11, %rd4, %rd10;
	ld.global.u32 	%r2, [%rd11];
	bar.sync 	0;
	add.s32 	%r77, %r23, 8;
	mov.b32 	%r79, 0;
	mov.b32 	%r76, 8;
	ld.shared.u32 	%r78, [_ZZ18matchPattern_gpu_1PjS_PiiiiiE6text_s];
$L__BB0_1:
	setp.eq.s32 	%p1, %r78, %r2;
	selp.u32 	%r27, 1, 0, %p1;
	add.s32 	%r28, %r79, %r27;
	ld.shared.u32 	%r29, [%r77+-4];
	shf.l.wrap.b32 	%r30, %r78, %r29, 24;
	setp.eq.s32 	%p2, %r30, %r2;
	selp.u32 	%r31, 1, 0, %p2;
	add.s32 	%r32, %r28, %r31;
	shf.l.wrap.b32 	%r33, %r78, %r29, 16;
	setp.eq.s32 	%p3, %r33, %r2;
	selp.u32 	%r34, 1, 0, %p3;
	add.s32 	%r35, %r32, %r34;
	shf.l.wrap.b32 	%r36, %r78, %r29, 8;
	setp.eq.s32 	%p4, %r36, %r2;
	selp.u32 	%r37, 1, 0, %p4;
	add.s32 	%r38, %r35, %r37;
	setp.eq.s32 	%p5, %r29, %r2;
	selp.u32 	%r39, 1, 0, %p5;
	add.s32 	%r40, %r38, %r39;
	ld.shared.u32 	%r41, [%r77];
	shf.l.wrap.b32 	%r42, %r29, %r41, 24;
	setp.eq.s32 	%p6, %r42, %r2;
	selp.u32 	%r43, 1, 0, %p6;
	add.s32 	%r44, %r40, %r43;
	shf.l.wrap.b32 	%r45, %r29, %r41, 16;
	setp.eq.s32 	%p7, %r45, %r2;
	selp.u32 	%r46, 1, 0, %p7;
	add.s32 	%r47, %r44, %r46;
	shf.l.wrap.b32 	%r48, %r29, %r41, 8;
	setp.eq.s32 	%p8, %r48, %r2;
	selp.u32 	%r49, 1, 0, %p8;
	add.s32 	%r50, %r47, %r49;
	setp.eq.s32 	%p9, %r41, %r2;
	selp.u32 	%r51, 1, 0, %p9;
	add.s32 	%r52, %r50, %r51;
	ld.shared.u32 	%r53, [%r77+4];
	shf.l.wrap.b32 	%r54, %r41, %r53, 24;
	setp.eq.s32 	%p10, %r54, %r2;
	selp.u32 	%r55, 1, 0, %p10;
	add.s32 	%r56, %r52, %r55;
	shf.l.wrap.b32 	%r57, %r41, %r53, 16;
	setp.eq.s32 	%p11, %r57, %r2;
	selp.u32 	%r58, 1, 0, %p11;
	add.s32 	%r59, %r56, %r58;
	shf.l.wrap.b32 	%r60, %r41, %r53, 8;
	setp.eq.s32 	%p12, %r60, %r2;
	selp.u32 	%r61, 1, 0, %p12;
	add.s32 	%r62, %r59, %r61;
	setp.eq.s32 	%p13, %r53, %r2;
	selp.u32 	%r63, 1, 0, %p13;
	add.s32 	%r64, %r62, %r63;
	ld.shared.u32 	%r78, [%r77+8];
	shf.l.wrap.b32 	%r65, %r53, %r78, 24;
	setp.eq.s32 	%p14, %r65, %r2;
	selp.u32 	%r66, 1, 0, %p14;
	add.s32 	%r67, %r64, %r66;
	shf.l.wrap.b32 	%r68, %r53, %r78, 16;
	setp.eq.s32 	%p15, %r68, %r2;
	selp.u32 	%r69, 1, 0, %p15;
	add.s32 	%r70, %r67, %r69;
	shf.l.wrap.b32 	%r71, %r53, %r78, 8;
	setp.eq.s32 	%p16, %r71, %r2;
	selp.u32 	%r72, 1, 0, %p16;
	add.s32 	%r79, %r70, %r72;
	add.s32 	%r77, %r77, 16;
	add.s32 	%r76, %r76, 16;
	setp.ne.s32 	%p17, %r76, 136;
	@%p17 bra 	$L__BB0_1;
	cvta.to.global.u64 	%rd12, %rd1;
	shl.b32 	%r73, %r12, 5;
	add.s32 	%r74, %r73, %r1;
	mul.wide.s32 	%rd13, %r74, 4;
	add.s64 	%rd14, %rd12, %rd13;
	atom.global.add.u32 	%r75, [%rd14], %r79;
	ret;

}


// ===== COMPILED SASS (sm_100) =====

	.target	sm_100

	.elftype	@"ET_EXEC"


//--------------------- .note.nv.tkinfo           --------------------------
	.section	.note.nv.tkinfo,"",@"SHT_NOTE"
	.sectionflags	@"SHF_NOTE_NV_TKINFO"
	.tkinfo
        /*0018*/ 	.word	0x00000002
        /*0030*/ 	.string	""
        /*0030*/ 	.string	"ptxas"
        /*0030*/ 	.string	"Cuda compilation tools, release 13.0, V13.0.88"
        /*0030*/ 	.string	"Build cuda_13.0.r13.0/compiler.36424714_0"
        /*0030*/ 	.string	"-arch sm_100 -m 64 "



//--------------------- .note.nv.cuinfo           --------------------------
	.section	.note.nv.cuinfo,"",@"SHT_NOTE"
	.sectionflags	@"SHF_NOTE_NV_CUINFO"
        /*0018*/ 	.short	0x0002
        /*001a*/ 	.short	0x0064
        /*001c*/ 	.short	0x0082
	.zero		2


//--------------------- .nv.info                  --------------------------
	.section	.nv.info,"",@"SHT_CUDA_INFO"
	.align	4


	//----- nvinfo : EIATTR_REGCOUNT
	.align		4
        /*0000*/ 	.byte	0x04, 0x2f
        /*0002*/ 	.short	(.L_1 - .L_0)
	.align		4
.L_0:
        /*0004*/ 	.word	index@(_Z18matchPattern_gpu_1PjS_Piiiii)
        /*0008*/ 	.word	0x0000000c


	//----- nvinfo : EIATTR_FRAME_SIZE
	.align		4
.L_1:
        /*000c*/ 	.byte	0x04, 0x11
        /*000e*/ 	.short	(.L_3 - .L_2)
	.align		4
.L_2:
        /*0010*/ 	.word	index@(_Z18matchPattern_gpu_1PjS_Piiiii)
        /*0014*/ 	.word	0x00000000


	//----- nvinfo : EIATTR_MIN_STACK_SIZE
	.align		4
.L_3:
        /*0018*/ 	.byte	0x04, 0x12
        /*001a*/ 	.short	(.L_5 - .L_4)
	.align		4
.L_4:
        /*001c*/ 	.word	index@(_Z18matchPattern_gpu_1PjS_Piiiii)
        /*0020*/ 	.word	0x00000000
.L_5:


//--------------------- .nv.compat                --------------------------
	.section	.nv.compat,"",@"SHT_CUDA_COMPAT_INFO"
	.align	4
        /*0000*/ 	.byte	0x02, 0x09, 0x00, 0x00, 0x02, 0x02, 0x01, 0x00, 0x02, 0x05, 0x05, 0x00, 0x03, 0x07, 0x01, 0x01
        /*0010*/ 	.byte	0x02, 0x03, 0x00, 0x00, 0x02, 0x06, 0x01, 0x00, 0x04, 0x0b, 0x08, 0x00, 0x09, 0x00, 0x00, 0x00
        /*0020*/ 	.byte	0x00, 0x00, 0x00, 0x00


//--------------------- .nv.info._Z18matchPattern_gpu_1PjS_Piiiii --------------------------
	.section	.nv.info._Z18matchPattern_gpu_1PjS_Piiiii,"",@"SHT_CUDA_INFO"
	.sectionflags	@""
	.align	4


	//----- nvinfo : EIATTR_CUDA_API_VERSION
	.align		4
        /*0000*/ 	.byte	0x04, 0x37
        /*0002*/ 	.short	(.L_7 - .L_6)
.L_6:
        /*0004*/ 	.word	0x00000082


	//----- nvinfo : EIATTR_KPARAM_INFO
	.align		4
.L_7:
        /*0008*/ 	.byte	0x04, 0x17
        /*000a*/ 	.short	(.L_9 - .L_8)
.L_8:
        /*000c*/ 	.word	0x00000000
        /*0010*/ 	.short	0x0006
        /*0012*/ 	.short	0x0024
        /*0014*/ 	.byte	0x00, 0xf0, 0x11, 0x00


	//----- nvinfo : EIATTR_KPARAM_INFO
	.align		4
.L_9:
        /*0018*/ 	.byte	0x04, 0x17
        /*001a*/ 	.short	(.L_11 - .L_10)
.L_10:
        /*001c*/ 	.word	0x00000000
        /*0020*/ 	.short	0x0005
        /*0022*/ 	.short	0x0020
        /*0024*/ 	.byte	0x00, 0xf0, 0x11, 0x00


	//----- nvinfo : EIATTR_KPARAM_INFO
	.align		4
.L_11:
        /*0028*/ 	.byte	0x04, 0x17
        /*002a*/ 	.short	(.L_13 - .L_12)
.L_12:
        /*002c*/ 	.word	0x00000000
        /*0030*/ 	.short	0x0004
        /*0032*/ 	.short	0x001c
        /*0034*/ 	.byte	0x00, 0xf0, 0x11, 0x00


	//----- nvinfo : EIATTR_KPARAM_INFO
	.align		4
.L_13:
        /*0038*/ 	.byte	0x04, 0x17
        /*003a*/ 	.short	(.L_15 - .L_14)
.L_14:
        /*003c*/ 	.word	0x00000000
        /*0040*/ 	.short	0x0003
        /*0042*/ 	.short	0x0018
        /*0044*/ 	.byte	0x00, 0xf0, 0x11, 0x00


	//----- nvinfo : EIATTR_KPARAM_INFO
	.align		4
.L_15:
        /*0048*/ 	.byte	0x04, 0x17
        /*004a*/ 	.short	(.L_17 - .L_16)
.L_16:
        /*004c*/ 	.word	0x00000000
        /*0050*/ 	.short	0x0002
        /*0052*/ 	.short	0x0010
        /*0054*/ 	.byte	0x00, 0xf5, 0x21, 0x00


	//----- nvinfo : EIATTR_KPARAM_INFO
	.align		4
.L_17:
        /*0058*/ 	.byte	0x04, 0x17
        /*005a*/ 	.short	(.L_19 - .L_18)
.L_18:
        /*005c*/ 	.word	0x00000000
        /*0060*/ 	.short	0x0001
        /*0062*/ 	.short	0x0008
        /*0064*/ 	.byte	0x00, 0xf5, 0x21, 0x00


	//----- nvinfo : EIATTR_KPARAM_INFO
	.align		4
.L_19:
        /*0068*/ 	.byte	0x04, 0x17
        /*006a*/ 	.short	(.L_21 - .L_20)
.L_20:
        /*006c*/ 	.word	0x00000000
        /*0070*/ 	.short	0x0000
        /*0072*/ 	.short	0x0000
        /*0074*/ 	.byte	0x00, 0xf5, 0x21, 0x00


	//----- nvinfo : EIATTR_SPARSE_MMA_MASK
	.align		4
.L_21:
        /*0078*/ 	.byte	0x03, 0x50
        /*007a*/ 	.short	0x0000


	//----- nvinfo : EIATTR_MAXREG_COUNT
	.align		4
        /*007c*/ 	.byte	0x03, 0x1b
        /*007e*/ 	.short	0x00ff


	//----- nvinfo : EIATTR_NUM_BARRIERS
	.align		4
        /*0080*/ 	.byte	0x02, 0x4c
        /*0082*/ 	.byte	0x01
	.zero		1


	//----- nvinfo : EIATTR_MERCURY_ISA_VERSION
	.align		4
        /*0084*/ 	.byte	0x03, 0x5f
        /*0086*/ 	.short	0x0101


	//----- nvinfo : EIATTR_VRC_CTA_INIT_COUNT
	.align		4
        /*0088*/ 	.byte	0x02, 0x4a
	.zero		1
	.zero		1


	//----- nvinfo : EIATTR_EXIT_INSTR_OFFSETS
	.align		4
        /*008c*/ 	.byte	0x04, 0x1c
        /*008e*/ 	.short	(.L_23 - .L_22)


	//   ....[0]....
.L_22:
        /*0090*/ 	.word	0x000011e0


	//----- nvinfo : EIATTR_CBANK_PARAM_SIZE
	.align		4
.L_23:
        /*0094*/ 	.byte	0x03, 0x19
        /*0096*/ 	.short	0x0028


	//----- nvinfo : EIATTR_PARAM_CBANK
	.align		4
        /*0098*/ 	.byte	0x04, 0x0a
        /*009a*/ 	.short	(.L_25 - .L_24)
	.align		4
.L_24:
        /*009c*/ 	.word	index@(.nv.constant0._Z18matchPattern_gpu_1PjS_Piiiii)
        /*00a0*/ 	.short	0x0380
        /*00a2*/ 	.short	0x0028


	//----- nvinfo : EIATTR_SW_WAR
	.align		4
.L_25:
        /*00a4*/ 	.byte	0x04, 0x36
        /*00a6*/ 	.short	(.L_27 - .L_26)
.L_26:
        /*00a8*/ 	.word	0x00000008
.L_27:


//--------------------- .nv.callgraph             --------------------------
	.section	.nv.callgraph,"",@"SHT_CUDA_CALLGRAPH"
	.align	4
	.sectionentsize	8
	.align		4
        /*0000*/ 	.word	0x00000000
	.align		4
        /*0004*/ 	.word	0xffffffff
	.align		4
        /*0008*/ 	.word	0x00000000
	.align		4
        /*000c*/ 	.word	0xfffffffe
	.align		4
        /*0010*/ 	.word	0x00000000
	.align		4
        /*0014*/ 	.word	0xfffffffd
	.align		4
        /*0018*/ 	.word	0x00000000
	.align		4
        /*001c*/ 	.word	0xfffffffc


//--------------------- .text._Z18matchPattern_gpu_1PjS_Piiiii --------------------------
	.section	.text._Z18matchPattern_gpu_1PjS_Piiiii,"ax",@progbits
	.align	128
        .global         _Z18matchPattern_gpu_1PjS_Piiiii
        .type           _Z18matchPattern_gpu_1PjS_Piiiii,@function
        .size           _Z18matchPattern_gpu_1PjS_Piiiii,(.L_x_2 - _Z18matchPattern_gpu_1PjS_Piiiii)
        .other          _Z18matchPattern_gpu_1PjS_Piiiii,@"STO_CUDA_ENTRY STV_DEFAULT"
_Z18matchPattern_gpu_1PjS_Piiiii:
.text._Z18matchPattern_gpu_1PjS_Piiiii:
[----:B------:R-:W-:Y:S01]  /*0000*/  LDC R1, c[0x0][0x37c] ;  /* 0x0000df00ff017b82 */ /* 0x000fe20000000800 */
[----:B------:R-:W0:Y:S07]  /*0010*/  S2R R0, SR_TID.X ;  /* 0x0000000000007919 */ /* 0x000e2e0000002100 */
[----:B------:R-:W1:Y:S01]  /*0020*/  S2UR UR4, SR_CTAID.X ;  /* 0x00000000000479c3 */ /* 0x000e620000002500 */
[----:B------:R-:W2:Y:S07]  /*0030*/  LDCU.64 UR6, c[0x0][0x358] ;  /* 0x00006b00ff0677ac */ /* 0x000eae0008000a00 */
[----:B------:R-:W1:Y:S08]  /*0040*/  LDC R2, c[0x0][0x360] ;  /* 0x0000d800ff027b82 */ /* 0x000e700000000800 */
[----:B------:R-:W1:Y:S08]  /*0050*/  LDC R3, c[0x0][0x3a0] ;  /* 0x0000e800ff037b82 */ /* 0x000e700000000800 */
[----:B------:R-:W3:Y:S01]  /*0060*/  LDC.64 R6, c[0x0][0x380] ;  /* 0x0000e000ff067b82 */ /* 0x000ee20000000a00 */
[----:B-1----:R-:W-:-:S04]  /*0070*/  IMAD R3, R2, UR4, R3 ;  /* 0x0000000402037c24 */ /* 0x002fc8000f8e0203 */
[C---:B0-----:R-:W-:Y:S02]  /*0080*/  IMAD.IADD R5, R3.reuse, 0x1, R0 ;  /* 0x0000000103057824 */ /* 0x041fe400078e0200 */
[----:B------:R-:W-:Y:S02]  /*0090*/  IMAD.IADD R3, R3, 0x1, R2 ;  /* 0x0000000103037824 */ /* 0x000fe400078e0202 */
[----:B---3--:R-:W-:-:S04]  /*00a0*/  IMAD.WIDE R4, R5, 0x4, R6 ;  /* 0x0000000405047825 */ /* 0x008fc800078e0206 */
[----:B------:R-:W-:Y:S02]  /*00b0*/  IMAD.WIDE.U32 R6, R3, 0x4, R6 ;  /* 0x0000000403067825 */ /* 0x000fe400078e0006 */
[----:B--2---:R-:W2:Y:S01]  /*00c0*/  LDG.E R4, desc[UR6][R4.64] ;  /* 0x0000000604047981 */ /* 0x004ea2000c1e1900 */
[----:B------:R-:W0:Y:S03]  /*00d0*/  S2UR UR5, SR_CgaCtaId ;  /* 0x00000000000579c3 */ /* 0x000e260000008800 */
[----:B------:R1:W3:Y:S05]  /*00e0*/  LDG.E R6, desc[UR6][R6.64] ;  /* 0x0000000606067981 */ /* 0x0002ea000c1e1900 */
[----:B------:R-:W4:Y:S01]  /*00f0*/  LDC.64 R2, c[0x0][0x388] ;  /* 0x0000e200ff027b82 */ /* 0x000f220000000a00 */
[----:B------:R-:W-:-:S02]  /*0100*/  UMOV UR4, 0x400 ;  /* 0x0000040000047882 */ /* 0x000fc40000000000 */
[----:B0-----:R-:W-:-:S06]  /*0110*/  ULEA UR4, UR5, UR4, 0x18 ;  /* 0x0000000405047291 */ /* 0x001fcc000f8ec0ff */
[C---:B------:R-:W-:Y:S01]  /*0120*/  LEA R9, R0.reuse, UR4, 0x2 ;  /* 0x0000000400097c11 */ /* 0x040fe2000f8e10ff */
[----:B----4-:R-:W-:-:S06]  /*0130*/  IMAD.WIDE.U32 R2, R0, 0x4, R2 ;  /* 0x0000000400027825 */ /* 0x010fcc00078e0002 */
[----:B------:R0:W5:Y:S01]  /*0140*/  LDG.E R2, desc[UR6][R2.64] ;  /* 0x0000000602027981 */ /* 0x000162000c1e1900 */
[----:B-1----:R-:W-:Y:S01]  /*0150*/  IMAD.MOV.U32 R7, RZ, RZ, RZ ;  /* 0x000000ffff077224 */ /* 0x002fe200078e00ff */
[----:B------:R-:W-:Y:S02]  /*0160*/  UMOV UR5, 0x8 ;  /* 0x0000000800057882 */ /* 0x000fe40000000000 */
[----:B--2---:R0:W-:Y:S04]  /*0170*/  STS [R9], R4 ;  /* 0x0000000409007388 */ /* 0x0041e80000000800 */
[----:B---3--:R0:W-:Y:S01]  /*0180*/  STS [UR4+0x80], R6 ;  /* 0x00008006ff007988 */ /* 0x0081e20008000804 */
[----:B------:R-:W-:Y:S06]  /*0190*/  BAR.SYNC.DEFER_BLOCKING 0x0 ;  /* 0x0000000000007b1d */ /* 0x000fec0000010000 */
[----:B------:R-:W1:Y:S01]  /*01a0*/  LDS R8, [UR4] ;  /* 0x00000004ff087984 */ /* 0x000e620008000800 */
[----:B------:R-:W-:-:S12]  /*01b0*/  UIADD3 UR4, UPT, UPT, UR4, 0x8, URZ ;  /* 0x0000000804047890 */ /* 0x000fd8000fffe0ff */
.L_x_0:
[----:B0-----:R-:W0:Y:S01]  /*01c0*/  LDS R3, [UR4+-0x4] ;  /* 0xfffffc04ff037984 */ /* 0x001e220008000800 */
[----:B-1---5:R-:W-:Y:S01]  /*01d0*/  ISETP.NE.AND P1, PT, R8, R2, PT ;  /* 0x000000020800720c */ /* 0x022fe20003f25270 */
[----:B------:R-:W-:Y:S01]  /*01e0*/  VIADD R6, R7, 0x1 ;  /* 0x0000000107067836 */ /* 0x000fe20000000000 */
[----:B------:R-:W-:Y:S01]  /*01f0*/  UIADD3 UR5, UPT, UPT, UR5, 0x40, URZ ;  /* 0x0000004005057890 */ /* 0x000fe2000fffe0ff */
[----:B------:R-:W1:Y:S03]  /*0200*/  LDS.64 R4, [UR4] ;  /* 0x00000004ff047984 */ /* 0x000e660008000a00 */
[----:B------:R-:W-:-:S07]  /*0210*/  UISETP.NE.AND UP0, UPT, UR5, 0x88, UPT ;  /* 0x000000880500788c */ /* 0x000fce000bf05270 */
[----:B------:R-:W-:Y:S01]  /*0220*/  @P1 IMAD.MOV R6, RZ, RZ, R7 ;  /* 0x000000ffff061224 */ /* 0x000fe200078e0207 */
[C-C-:B0-----:R-:W-:Y:S02]  /*0230*/  SHF.L.W.U32.HI R9, R8.reuse, 0x18, R3.reuse ;  /* 0x0000001808097819 */ /* 0x141fe40000010e03 */
[C-C-:B------:R-:W-:Y:S02]  /*0240*/  SHF.L.W.U32.HI R7, R8.reuse, 0x8, R3.reuse ;  /* 0x0000000808077819 */ /* 0x140fe40000010e03 */
[----:B------:R-:W-:Y:S02]  /*0250*/  ISETP.NE.AND P0, PT, R9, R2, PT ;  /* 0x000000020900720c */ /* 0x000fe40003f05270 */
[----:B------:R-:W-:-:S04]  /*0260*/  SHF.L.W.U32.HI R9, R8, 0x10, R3 ;  /* 0x0000001008097819 */ /* 0x000fc80000010e03 */
[----:B------:R-:W-:Y:S01]  /*0270*/  ISETP.NE.AND P1, PT, R9, R2, PT ;  /* 0x000000020900720c */ /* 0x000fe20003f25270 */
[----:B------:R-:W-:-:S06]  /*0280*/  VIADD R9, R6, 0x1 ;  /* 0x0000000106097836 */ /* 0x000fcc0000000000 */
[----:B------:R-:W-:Y:S01]  /*0290*/  @P0 IMAD.MOV R9, RZ, RZ, R6 ;  /* 0x000000ffff090224 */ /* 0x000fe200078e0206 */
[-C--:B------:R-:W-:Y:S02]  /*02a0*/  ISETP.NE.AND P0, PT, R7, R2.reuse, PT ;  /* 0x000000020700720c */ /* 0x080fe40003f05270 */
[----:B-1----:R-:W-:Y:S01]  /*02b0*/  SHF.L.W.U32.HI R7, R3, 0x18, R4 ;  /* 0x0000001803077819 */ /* 0x002fe20000010e04 */
[----:B------:R-:W-:Y:S02]  /*02c0*/  VIADD R6, R9, 0x1 ;  /* 0x0000000109067836 */ /* 0x000fe40000000000 */
[----:B------:R-:W-:Y:S01]  /*02d0*/  @P1 IMAD.MOV R6, RZ, RZ, R9 ;  /* 0x000000ffff061224 */ /* 0x000fe200078e0209 */
[----:B------:R-:W-:-:S03]  /*02e0*/  ISETP.NE.AND P1, PT, R3, R2, PT ;  /* 0x000000020300720c */ /* 0x000fc60003f25270 */
[----:B------:R-:W-:-:S04]  /*02f0*/  VIADD R8, R6, 0x1 ;  /* 0x0000000106087836 */ /* 0x000fc80000000000 */
[----:B------:R-:W-:Y:S02]  /*0300*/  @P0 IADD3 R8, PT, PT, R6, RZ, RZ ;  /* 0x000000ff06080210 */ /* 0x000fe40007ffe0ff */
[-C--:B------:R-:W-:Y:S02]  /*0310*/  ISETP.NE.AND P0, PT, R7, R2.reuse, PT ;  /* 0x000000020700720c */ /* 0x080fe40003f05270 */
[C-C-:B------:R-:W-:Y:S01]  /*0320*/  SHF.L.W.U32.HI R7, R3.reuse, 0x10, R4.reuse ;  /* 0x0000001003077819 */ /* 0x140fe20000010e04 */
[----:B------:R-:W-:Y:S01]  /*0330*/  VIADD R6, R8, 0x1 ;  /* 0x0000000108067836 */ /* 0x000fe20000000000 */
[----:B------:R-:W-:Y:S01]  /*0340*/  SHF.L.W.U32.HI R3, R3, 0x8, R4 ;  /* 0x0000000803037819 */ /* 0x000fe20000010e04 */
[----:B------:R-:W-:Y:S01]  /*0350*/  @P1 IMAD.MOV R6, RZ, RZ, R8 ;  /* 0x000000ffff061224 */ /* 0x000fe200078e0208 */
[----:B------:R-:W-:-:S03]  /*0360*/  ISETP.NE.AND P1, PT, R7, R2, PT ;  /* 0x000000020700720c */ /* 0x000fc60003f25270 */
[----:B------:R-:W-:-:S04]  /*0370*/  VIADD R8, R6, 0x1 ;  /* 0x0000000106087836 */ /* 0x000fc80000000000 */
[----:B------:R-:W-:Y:S01]  /*0380*/  @P0 IMAD.MOV R8, RZ, RZ, R6 ;  /* 0x000000ffff080224 */ /* 0x000fe200078e0206 */
[-C--:B------:R-:W-:Y:S01]  /*0390*/  ISETP.NE.AND P0, PT, R3, R2.reuse, PT ;  /* 0x000000020300720c */ /* 0x080fe20003f05270 */
[----:B------:R-:W0:Y:S01]  /*03a0*/  LDS.64 R6, [UR4+0x8] ;  /* 0x00000804ff067984 */ /* 0x000e220008000a00 */
[----:B------:R-:W-:Y:S01]  /*03b0*/  SHF.L.W.U32.HI R3, R4, 0x18, R5 ;  /* 0x0000001804037819 */ /* 0x000fe20000010e05 */
[----:B------:R-:W-:Y:S02]  /*03c0*/  VIADD R9, R8, 0x1 ;  /* 0x0000000108097836 */ /* 0x000fe40000000000 */
[----:B------:R-:W-:Y:S01]  /*03d0*/  @P1 IMAD.MOV R9, RZ, RZ, R8 ;  /* 0x000000ffff091224 */ /* 0x000fe200078e0208 */
[----:B------:R-:W-:-:S03]  /*03e0*/  ISETP.NE.AND P1, PT, R4, R2, PT ;  /* 0x000000020400720c */ /* 0x000fc60003f25270 */
[----:B------:R-:W-:-:S04]  /*03f0*/  VIADD R8, R9, 0x1 ;  /* 0x0000000109087836 */ /* 0x000fc80000000000 */
[----:B------:R-:W-:Y:S01]  /*0400*/  @P0 IMAD.MOV R8, RZ, RZ, R9 ;  /* 0x000000ffff080224 */ /* 0x000fe200078e0209 */
[-C--:B------:R-:W-:Y:S02]  /*0410*/  ISETP.NE.AND P0, PT, R3, R2.reuse, PT ;  /* 0x000000020300720c */ /* 0x080fe40003f05270 */
[--C-:B------:R-:W-:Y:S01]  /*0420*/  SHF.L.W.U32.HI R3, R4, 0x10, R5.reuse ;  /* 0x0000001004037819 */ /* 0x100fe20000010e05 */
[C---:B------:R-:W-:Y:S02]  /*0430*/  VIADD R9, R8.reuse, 0x1 ;  /* 0x0000000108097836 */ /* 0x040fe40000000000 */
[----:B------:R-:W-:Y:S02]  /*0440*/  @P1 IADD3 R9, PT, PT, R8, RZ, RZ ;  /* 0x000000ff08091210 */ /* 0x000fe40007ffe0ff */
[----:B------:R-:W-:Y:S02]  /*0450*/  ISETP.NE.AND P1, PT, R3, R2, PT ;  /* 0x000000020300720c */ /* 0x000fe40003f25270 */
[----:B------:R-:W-:Y:S01]  /*0460*/  SHF.L.W.U32.HI R3, R4, 0x8, R5 ;  /* 0x0000000804037819 */ /* 0x000fe20000010e05 */
[----:B------:R-:W-:-:S03]  /*0470*/  VIADD R8, R9, 0x1 ;  /* 0x0000000109087836 */ /* 0x000fc60000000000 */
[----:B------:R-:W-:Y:S01]  /*0480*/  @P0 IMAD.MOV R8, RZ, RZ, R9 ;  /* 0x000000ffff080224 */ /* 0x000fe200078e0209 */
[----:B------:R-:W-:-:S03]  /*0490*/  ISETP.NE.AND P0, PT, R3, R2, PT ;  /* 0x000000020300720c */ /* 0x000fc60003f05270 */
[----:B------:R-:W-:-:S03]  /*04a0*/  VIADD R4, R8, 0x1 ;  /* 0x0000000108047836 */ /* 0x000fc60000000000 */
[----:B------:R-:W-:Y:S01]  /*04b0*/  @P1 IMAD.MOV R4, RZ, RZ, R8 ;  /* 0x000000ffff041224 */ /* 0x000fe200078e0208 */
[----:B------:R-:W-:-:S03]  /*04c0*/  ISETP.NE.AND P1, PT, R5, R2, PT ;  /* 0x000000020500720c */ /* 0x000fc60003f25270 */
[----:B------:R-:W-:Y:S01]  /*04d0*/  VIADD R8, R4, 0x1 ;  /* 0x0000000104087836 */ /* 0x000fe20000000000 */
[----:B0-----:R-:W-:Y:S02]  /*04e0*/  SHF.L.W.U32.HI R3, R5, 0x18, R6 ;  /* 0x0000001805037819 */ /* 0x001fe40000010e06 */
[----:B------:R-:W-:Y:S02]  /*04f0*/  @P0 IMAD.MOV R8, RZ, RZ, R4 ;  /* 0x000000ffff080224 */ /* 0x000fe400078e0204 */
[----:B------:R-:W-:Y:S02]  /*0500*/  ISETP.NE.AND P0, PT, R3, R2, PT ;  /* 0x000000020300720c */ /* 0x000fe40003f05270 */
[----:B------:R-:W-:Y:S01]  /*0510*/  VIADD R4, R8, 0x1 ;  /* 0x0000000108047836 */ /* 0x000fe20000000000 */
[C---:B------:R-:W-:Y:S02]  /*0520*/  SHF.L.W.U32.HI R3, R5.reuse, 0x10, R6 ;  /* 0x0000001005037819 */ /* 0x040fe40000010e06 */
[----:B------:R-:W-:Y:S01]  /*0530*/  @P1 IMAD.MOV R4, RZ, RZ, R8 ;  /* 0x000000ffff041224 */ /* 0x000fe200078e0208 */
[----:B------:R-:W-:-:S02]  /*0540*/  SHF.L.W.U32.HI R5, R5, 0x8, R6 ;  /* 0x0000000805057819 */ /* 0x000fc40000010e06 */
[----:B------:R-:W-:Y:S01]  /*0550*/  ISETP.NE.AND P1, PT, R3, R2, PT ;  /* 0x000000020300720c */ /* 0x000fe20003f25270 */
[----:B------:R-:W-:-:S04]  /*0560*/  VIADD R3, R4, 0x1 ;  /* 0x0000000104037836 */ /* 0x000fc80000000000 */
[----:B------:R-:W-:Y:S02]  /*0570*/  @P0 IADD3 R3, PT, PT, R4, RZ, RZ ;  /* 0x000000ff04030210 */ /* 0x000fe40007ffe0ff */
[----:B------:R-:W-:Y:S02]  /*0580*/  ISETP.NE.AND P0, PT, R5, R2, PT ;  /* 0x000000020500720c */ /* 0x000fe40003f05270 */
[----:B------:R-:W0:Y:S01]  /*0590*/  LDS.64 R4, [UR4+0x10] ;  /* 0x00001004ff047984 */ /* 0x000e220008000a00 */
[----:B------:R-:W-:-:S03]  /*05a0*/  VIADD R8, R3, 0x1 ;  /* 0x0000000103087836 */ /* 0x000fc60000000000 */
[----:B------:R-:W-:Y:S01]  /*05b0*/  @P1 IMAD.MOV R8, RZ, RZ, R3 ;  /* 0x000000ffff081224 */ /* 0x000fe200078e0203 */
[C---:B------:R-:W-:Y:S02]  /*05c0*/  ISETP.NE.AND P1, PT, R6.reuse, R2, PT ;  /* 0x000000020600720c */ /* 0x040fe40003f25270 */
[----:B------:R-:W-:Y:S01]  /*05d0*/  SHF.L.W.U32.HI R3, R6, 0x18, R7 ;  /* 0x0000001806037819 */ /* 0x000fe20000010e07 */
[----:B------:R-:W-:-:S03]  /*05e0*/  VIADD R9, R8, 0x1 ;  /* 0x0000000108097836 */ /* 0x000fc60000000000 */
[----:B------:R-:W-:Y:S01]  /*05f0*/  @P0 IMAD.MOV R9, RZ, RZ, R8 ;  /* 0x000000ffff090224 */ /* 0x000fe200078e0208 */
[----:B------:R-:W-:Y:S02]  /*0600*/  ISETP.NE.AND P0, PT, R3, R2, PT ;  /* 0x000000020300720c */ /* 0x000fe40003f05270 */
[----:B------:R-:W-:Y:S01]  /*0610*/  SHF.L.W.U32.HI R3, R6, 0x10, R7 ;  /* 0x0000001006037819 */ /* 0x000fe20000010e07 */
[----:B------:R-:W-:-:S03]  /*0620*/  VIADD R8, R9, 0x1 ;  /* 0x0000000109087836 */ /* 0x000fc60000000000 */
[----:B------:R-:W-:Y:S01]  /*0630*/  @P1 IMAD.MOV R8, RZ, RZ, R9 ;  /* 0x000000ffff081224 */ /* 0x000fe200078e0209 */
[----:B------:R-:W-:Y:S02]  /*0640*/  ISETP.NE.AND P1, PT, R3, R2, PT ;  /* 0x000000020300720c */ /* 0x000fe40003f25270 */
[----:B------:R-:W-:Y:S01]  /*0650*/  SHF.L.W.U32.HI R3, R6, 0x8, R7 ;  /* 0x0000000806037819 */ /* 0x000fe20000010e07 */
[----:B------:R-:W-:-:S03]  /*0660*/  VIADD R9, R8, 0x1 ;  /* 0x0000000108097836 */ /* 0x000fc60000000000 */
[----:B------:R-:W-:Y:S01]  /*0670*/  @P0 IMAD.MOV R9, RZ, RZ, R8 ;  /* 0x000000ffff090224 */ /* 0x000fe200078e0208 */
[----:B------:R-:W-:-:S03]  /*0680*/  ISETP.NE.AND P0, PT, R3, R2, PT ;  /* 0x000000020300720c */ /* 0x000fc60003f05270 */
[----:B------:R-:W-:-:S03]  /*0690*/  VIADD R6, R9, 0x1 ;  /* 0x0000000109067836 */ /* 0x000fc60000000000 */
[----:B------:R-:W-:Y:S02]  /*06a0*/  @P1 IADD3 R6, PT, PT, R9, RZ, RZ ;  /* 0x000000ff09061210 */ /* 0x000fe40007ffe0ff */
[----:B------:R-:W-:-:S03]  /*06b0*/  ISETP.NE.AND P1, PT, R7, R2, PT ;  /* 0x000000020700720c */ /* 0x000fc60003f25270 */
[----:B------:R-:W-:Y:S02]  /*06c0*/  VIADD R8, R6, 0x1 ;  /* 0x0000000106087836 */ /* 0x000fe40000000000 */
[----:B------:R-:W-:Y:S01]  /*06d0*/  @P0 IMAD.MOV R8, RZ, RZ, R6 ;  /* 0x000000ffff080224 */ /* 0x000fe200078e0206 */
[----:B0-----:R-:W-:-:S03]  /*06e0*/  SHF.L.W.U32.HI R3, R7, 0x18, R4 ;  /* 0x0000001807037819 */ /* 0x001fc60000010e04 */
[----:B------:R-:W-:Y:S01]  /*06f0*/  VIADD R6, R8, 0x1 ;  /* 0x0000000108067836 */ /* 0x000fe20000000000 */
[-C--:B------:R-:W-:Y:S02]  /*0700*/  ISETP.NE.AND P0, PT, R3, R2.reuse, PT ;  /* 0x000000020300720c */ /* 0x080fe40003f05270 */
[C---:B------:R-:W-:Y:S01]  /*0710*/  SHF.L.W.U32.HI R3, R7.reuse, 0x10, R4 ;  /* 0x0000001007037819 */ /* 0x040fe20000010e04 */
[----:B------:R-:W-:Y:S01]  /*0720*/  @P1 IMAD.MOV R6, RZ, RZ, R8 ;  /* 0x000000ffff061224 */ /* 0x000fe200078e0208 */
[----:B------:R-:W-:Y:S02]  /*0730*/  SHF.L.W.U32.HI R7, R7, 0x8, R4 ;  /* 0x0000000807077819 */ /* 0x000fe40000010e04 */
[----:B------:R-:W-:Y:S01]  /*0740*/  ISETP.NE.AND P1, PT, R3, R2, PT ;  /* 0x000000020300720c */ /* 0x000fe20003f25270 */
[----:B------:R-:W-:-:S06]  /*0750*/  VIADD R3, R6, 0x1 ;  /* 0x0000000106037836 */ /* 0x000fcc0000000000 */
[----:B------:R-:W-:Y:S01]  /*0760*/  @P0 IMAD.MOV R3, RZ, RZ, R6 ;  /* 0x000000ffff030224 */ /* 0x000fe200078e0206 */
[-C--:B------:R-:W-:Y:S02]  /*0770*/  ISETP.NE.AND P0, PT, R7, R2.reuse, PT ;  /* 0x000000020700720c */ /* 0x080fe40003f05270 */
[----:B------:R-:W0:Y:S01]  /*0780*/  LDS.64 R6, [UR4+0x18] ;  /* 0x00001804ff067984 */ /* 0x000e220008000a00 */
[----:B------:R-:W-:Y:S02]  /*0790*/  VIADD R8, R3, 0x1 ;  /* 0x0000000103087836 */ /* 0x000fe40000000000 */
[----:B------:R-:W-:Y:S01]  /*07a0*/  @P1 IMAD.MOV R8, RZ, RZ, R3 ;  /* 0x000000ffff081224 */ /* 0x000fe200078e0203 */
[C---:B------:R-:W-:Y:S02]  /*07b0*/  ISETP.NE.AND P1, PT, R4.reuse, R2, PT ;  /* 0x000000020400720c */ /* 0x040fe40003f25270 */
[----:B------:R-:W-:Y:S01]  /*07c0*/  SHF.L.W.U32.HI R3, R4, 0x18, R5 ;  /* 0x0000001804037819 */ /* 0x000fe20000010e05 */
[----:B------:R-:W-:-:S04]  /*07d0*/  VIADD R9, R8, 0x1 ;  /* 0x0000000108097836 */ /* 0x000fc80000000000 */
[----:B------:R-:W-:Y:S02]  /*07e0*/  @P0 IADD3 R9, PT, PT, R8, RZ, RZ ;  /* 0x000000ff08090210 */ /* 0x000fe40007ffe0ff */
[-C--:B------:R-:W-:Y:S02]  /*07f0*/  ISETP.NE.AND P0, PT, R3, R2.reuse, PT ;  /* 0x000000020300720c */ /* 0x080fe40003f05270 */
[C---:B------:R-:W-:Y:S01]  /*0800*/  SHF.L.W.U32.HI R3, R4.reuse, 0x10, R5 ;  /* 0x0000001004037819 */ /* 0x040fe20000010e05 */
[----:B------:R-:W-:Y:S02]  /*0810*/  VIADD R8, R9, 0x1 ;  /* 0x0000000109087836 */ /* 0x000fe40000000000 */
[----:B------:R-:W-:Y:S01]  /*0820*/  @P1 IMAD.MOV R8, RZ, RZ, R9 ;  /* 0x000000ffff081224 */ /* 0x000fe200078e0209 */
[----:B------:R-:W-:Y:S02]  /*0830*/  ISETP.NE.AND P1, PT, R3, R2, PT ;  /* 0x000000020300720c */ /* 0x000fe40003f25270 */
[----:B------:R-:W-:Y:S01]  /*0840*/  SHF.L.W.U32.HI R3, R4, 0x8, R5 ;  /* 0x0000000804037819 */ /* 0x000fe20000010e05 */
[----:B------:R-:W-:-:S04]  /*0850*/  VIADD R9, R8, 0x1 ;  /* 0x0000000108097836 */ /* 0x000fc80000000000 */
[----:B------:R-:W-:Y:S01]  /*0860*/  @P0 IMAD.MOV R9, RZ, RZ, R8 ;  /* 0x000000ffff090224 */ /* 0x000fe200078e0208 */
[----:B------:R-:W-:-:S03]  /*0870*/  ISETP.NE.AND P0, PT, R3, R2, PT ;  /* 0x000000020300720c */ /* 0x000fc60003f05270 */
[----:B------:R-:W-:Y:S02]  /*0880*/  VIADD R4, R9, 0x1 ;  /* 0x0000000109047836 */ /* 0x000fe40000000000 */
[----:B------:R-:W-:Y:S01]  /*0890*/  @P1 IMAD.MOV R4, RZ, RZ, R9 ;  /* 0x000000ffff041224 */ /* 0x000fe200078e0209 */
[----:B------:R-:W-:-:S03]  /*08a0*/  ISETP.NE.AND P1, PT, R5, R2, PT ;  /* 0x000000020500720c */ /* 0x000fc60003f25270 */
[----:B------:R-:W-:Y:S01]  /*08b0*/  VIADD R8, R4, 0x1 ;  /* 0x0000000104087836 */ /* 0x000fe20000000000 */
[----:B0-----:R-:W-:-:S03]  /*08c0*/  SHF.L.W.U32.HI R3, R5, 0x18, R6 ;  /* 0x0000001805037819 */ /* 0x001fc60000010e06 */
[----:B------:R-:W-:Y:S01]  /*08d0*/  @P0 IMAD.MOV R8, RZ, RZ, R4 ;  /* 0x000000ffff080224 */ /* 0x000fe200078e0204 */
[----:B------:R-:W-:-:S03]  /*08e0*/  ISETP.NE.AND P0, PT, R3, R2, PT ;  /* 0x000000020300720c */ /* 0x000fc60003f05270 */
[C---:B------:R-:W-:Y:S01]  /*08f0*/  VIADD R4, R8.reuse, 0x1 ;  /* 0x0000000108047836 */ /* 0x040fe20000000000 */
[C-C-:B------:R-:W-:Y:S02]  /*0900*/  SHF.L.W.U32.HI R3, R5.reuse, 0x10, R6.reuse ;  /* 0x0000001005037819 */ /* 0x140fe40000010e06 */
[----:B------:R-:W-:Y:S02]  /*0910*/  @P1 IADD3 R4, PT, PT, R8, RZ, RZ ;  /* 0x000000ff08041210 */ /* 0x000fe40007ffe0ff */
[----:B------:R-:W-:Y:S02]  /*0920*/  SHF.L.W.U32.HI R5, R5, 0x8, R6 ;  /* 0x0000000805057819 */ /* 0x000fe40000010e06 */
[-C--:B------:R-:W-:Y:S01]  /*0930*/  ISETP.NE.AND P1, PT, R3, R2.reuse, PT ;  /* 0x000000020300720c */ /* 0x080fe20003f25270 */
[----:B------:R-:W-:Y:S02]  /*0940*/  VIADD R3, R4, 0x1 ;  /* 0x0000000104037836 */ /* 0x000fe40000000000 */
[----:B------:R-:W-:Y:S01]  /*0950*/  @P0 IMAD.MOV R3, RZ, RZ, R4 ;  /* 0x000000ffff030224 */ /* 0x000fe200078e0204 */
[----:B------:R-:W-:-:S02]  /*0960*/  ISETP.NE.AND P0, PT, R5, R2, PT ;  /* 0x000000020500720c */ /* 0x000fc40003f05270 */
[----:B------:R-:W0:Y:S01]  /*0970*/  LDS.64 R4, [UR4+0x20] ;  /* 0x00002004ff047984 */ /* 0x000e220008000a00 */
[----:B------:R-:W-:-:S06]  /*0980*/  VIADD R8, R3, 0x1 ;  /* 0x0000000103087836 */ /* 0x000fcc0000000000 */
[----:B------:R-:W-:Y:S01]  /*0990*/  @P1 IMAD.MOV R8, RZ, RZ, R3 ;  /* 0x000000ffff081224 */ /* 0x000fe200078e0203 */
[CC--:B------:R-:W-:Y:S02]  /*09a0*/  ISETP.NE.AND P1, PT, R6.reuse, R2.reuse, PT ;  /* 0x000000020600720c */ /* 0x0c0fe40003f25270 */
[--C-:B------:R-:W-:Y:S01]  /*09b0*/  SHF.L.W.U32.HI R3, R6, 0x18, R7.reuse ;  /* 0x0000001806037819 */ /* 0x100fe20000010e07 */
[----:B------:R-:W-:Y:S02]  /*09c0*/  VIADD R9, R8, 0x1 ;  /* 0x0000000108097836 */ /* 0x000fe40000000000 */
[----:B------:R-:W-:Y:S01]  /*09d0*/  @P0 IMAD.MOV R9, RZ, RZ, R8 ;  /* 0x000000ffff090224 */ /* 0x000fe200078e0208 */
[----:B------:R-:W-:Y:S02]  /*09e0*/  ISETP.NE.AND P0, PT, R3, R2, PT ;  /* 0x000000020300720c */ /* 0x000fe40003f05270 */
[----:B------:R-:W-:Y:S01]  /*09f0*/  SHF.L.W.U32.HI R3, R6, 0x10, R7 ;  /* 0x0000001006037819 */ /* 0x000fe20000010e07 */
[----:B------:R-:W-:-:S04]  /*0a00*/  VIADD R8, R9, 0x1 ;  /* 0x0000000109087836 */ /* 0x000fc80000000000 */
[----:B------:R-:W-:Y:S01]  /*0a10*/  @P1 IMAD.MOV R8, RZ, RZ, R9 ;  /* 0x000000ffff081224 */ /* 0x000fe200078e0209 */
[-C--:B------:R-:W-:Y:S02]  /*0a20*/  ISETP.NE.AND P1, PT, R3, R2.reuse, PT ;  /* 0x000000020300720c */ /* 0x080fe40003f25270 */
[----:B------:R-:W-:Y:S01]  /*0a30*/  SHF.L.W.U32.HI R3, R6, 0x8, R7 ;  /* 0x0000000806037819 */ /* 0x000fe20000010e07 */
[C---:B------:R-:W-:Y:S02]  /*0a40*/  VIADD R9, R8.reuse, 0x1 ;  /* 0x0000000108097836 */ /* 0x040fe40000000000 */
[----:B------:R-:W-:Y:S02]  /*0a50*/  @P0 IADD3 R9, PT, PT, R8, RZ, RZ ;  /* 0x000000ff08090210 */ /* 0x000fe40007ffe0ff */
        /* <DEDUP_REMOVED lines=14> */
[----:B------:R-:W-:Y:S01]  /*0b40*/  @P0 IMAD.MOV R3, RZ, RZ, R6 ;  /* 0x000000ffff030224 */ /* 0x000fe200078e0206 */
[----:B------:R-:W-:Y:S02]  /*0b50*/  ISETP.NE.AND P0, PT, R7, R2, PT ;  /* 0x000000020700720c */ /* 0x000fe40003f05270 */
[----:B------:R-:W0:Y:S02]  /*0b60*/  LDS.64 R6, [UR4+0x28] ;  /* 0x00002804ff067984 */ /* 0x000e240008000a00 */
[----:B------:R-:W-:-:S03]  /*0b70*/  IADD3 R8, PT, PT, R3, 0x1, RZ ;  /* 0x0000000103087810 */ /* 0x000fc60007ffe0ff */
        /* <DEDUP_REMOVED lines=11> */
[----:B------:R-:W-:Y:S02]  /*0c30*/  VIADD R9, R8, 0x1 ;  /* 0x0000000108097836 */ /* 0x000fe40000000000 */
[----:B------:R-:W-:Y:S01]  /*0c40*/  @P0 IMAD.MOV R9, RZ, RZ, R8 ;  /* 0x000000ffff090224 */ /* 0x000fe200078e0208 */
[----:B------:R-:W-:-:S03]  /*0c50*/  ISETP.NE.AND P0, PT, R3, R2, PT ;  /* 0x000000020300720c */ /* 0x000fc60003f05270 */
[----:B------:R-:W-:-:S04]  /*0c60*/  VIADD R4, R9, 0x1 ;  /* 0x0000000109047836 */ /* 0x000fc80000000000 */
        /* <DEDUP_REMOVED lines=18> */
[----:B------:R-:W-:Y:S02]  /*0d90*/  SHF.L.W.U32.HI R3, R6, 0x18, R7 ;  /* 0x0000001806037819 */ /* 0x000fe40000010e07 */
[----:B------:R-:W-:-:S03]  /*0da0*/  IADD3 R9, PT, PT, R8, 0x1, RZ ;  /* 0x0000000108097810 */ /* 0x000fc60007ffe0ff */
[----:B------:R-:W-:Y:S01]  /*0db0*/  @P0 IMAD.MOV R9, RZ, RZ, R8 ;  /* 0x000000ffff090224 */ /* 0x000fe200078e0208 */
        /* <DEDUP_REMOVED lines=12> */
[----:B------:R-:W-:-:S04]  /*0e80*/  VIADD R8, R6, 0x1 ;  /* 0x0000000106087836 */ /* 0x000fc80000000000 */
[----:B------:R-:W-:Y:S02]  /*0e90*/  @P0 IADD3 R8, PT, PT, R6, RZ, RZ ;  /* 0x000000ff06080210 */ /* 0x000fe40007ffe0ff */
[----:B0-----:R-:W-:-:S03]  /*0ea0*/  SHF.L.W.U32.HI R3, R7, 0x18, R4 ;  /* 0x0000001807037819 */ /* 0x001fc60000010e04 */
[----:B------:R-:W-:Y:S01]  /*0eb0*/  VIADD R6, R8, 0x1 ;  /* 0x0000000108067836 */ /* 0x000fe20000000000 */
[-C--:B------:R-:W-:Y:S01]  /*0ec0*/  ISETP.NE.AND P0, PT, R3, R2.reuse, PT ;  /* 0x000000020300720c */ /* 0x080fe20003f05270 */
[----:B------:R-:W-:Y:S01]  /*0ed0*/  @P1 IMAD.MOV R6, RZ, RZ, R8 ;  /* 0x000000ffff061224 */ /* 0x000fe200078e0208 */
[C-C-:B------:R-:W-:Y:S01]  /*0ee0*/  SHF.L.W.U32.HI R3, R7.reuse, 0x10, R4.reuse ;  /* 0x0000001007037819 */ /* 0x140fe20000010e04 */
[----:B------:R-:W0:Y:S01]  /*0ef0*/  LDS R8, [UR4+0x38] ;  /* 0x00003804ff087984 */ /* 0x000e220008000800 */
[----:B------:R-:W-:Y:S01]  /*0f00*/  SHF.L.W.U32.HI R7, R7, 0x8, R4 ;  /* 0x0000000807077819 */ /* 0x000fe20000010e04 */
[----:B------:R-:W-:Y:S01]  /*0f10*/  UIADD3 UR4, UPT, UPT, UR4, 0x40, URZ ;  /* 0x0000004004047890 */ /* 0x000fe2000fffe0ff */
[----:B------:R-:W-:Y:S01]  /*0f20*/  ISETP.NE.AND P1, PT, R3, R2, PT ;  /* 0x000000020300720c */ /* 0x000fe20003f25270 */
[----:B------:R-:W-:-:S06]  /*0f30*/  VIADD R3, R6, 0x1 ;  /* 0x0000000106037836 */ /* 0x000fcc0000000000 */
[----:B------:R-:W-:Y:S01]  /*0f40*/  @P0 IMAD.MOV R3, RZ, RZ, R6 ;  /* 0x000000ffff030224 */ /* 0x000fe200078e0206 */
[----:B------:R-:W-:-:S03]  /*0f50*/  ISETP.NE.AND P0, PT, R7, R2, PT ;  /* 0x000000020700720c */ /* 0x000fc60003f05270 */
[----:B------:R-:W-:Y:S02]  /*0f60*/  VIADD R6, R3, 0x1 ;  /* 0x0000000103067836 */ /* 0x000fe40000000000 */
[----:B------:R-:W-:Y:S01]  /*0f70*/  @P1 IMAD.MOV R6, RZ, RZ, R3 ;  /* 0x000000ffff061224 */ /* 0x000fe200078e0203 */
[C---:B------:R-:W-:Y:S02]  /*0f80*/  ISETP.NE.AND P1, PT, R4.reuse, R2, PT ;  /* 0x000000020400720c */ /* 0x040fe40003f25270 */
[----:B------:R-:W-:Y:S01]  /*0f90*/  SHF.L.W.U32.HI R3, R4, 0x18, R5 ;  /* 0x0000001804037819 */ /* 0x000fe20000010e05 */
[----:B------:R-:W-:-:S04]  /*0fa0*/  VIADD R7, R6, 0x1 ;  /* 0x0000000106077836 */ /* 0x000fc80000000000 */
[----:B------:R-:W-:Y:S01]  /*0fb0*/  @P0 IMAD.MOV R7, RZ, RZ, R6 ;  /* 0x000000ffff070224 */ /* 0x000fe200078e0206 */
[-C--:B------:R-:W-:Y:S02]  /*0fc0*/  ISETP.NE.AND P0, PT, R3, R2.reuse, PT ;  /* 0x000000020300720c */ /* 0x080fe40003f05270 */
[C---:B------:R-:W-:Y:S02]  /*0fd0*/  SHF.L.W.U32.HI R3, R4.reuse, 0x10, R5 ;  /* 0x0000001004037819 */ /* 0x040fe40000010e05 */
[----:B------:R-:W-:Y:S01]  /*0fe0*/  IADD3 R6, PT, PT, R7, 0x1, RZ ;  /* 0x0000000107067810 */ /* 0x000fe20007ffe0ff */
[----:B------:R-:W-:Y:S01]  /*0ff0*/  @P1 IMAD.MOV R6, RZ, RZ, R7 ;  /* 0x000000ffff061224 */ /* 0x000fe200078e0207 */
[----:B------:R-:W-:Y:S02]  /*1000*/  ISETP.NE.AND P1, PT, R3, R2, PT ;  /* 0x000000020300720c */ /* 0x000fe40003f25270 */
[----:B------:R-:W-:Y:S01]  /*1010*/  SHF.L.W.U32.HI R3, R4, 0x8, R5 ;  /* 0x0000000804037819 */ /* 0x000fe20000010e05 */
[----:B------:R-:W-:-:S04]  /*1020*/  VIADD R7, R6, 0x1 ;  /* 0x0000000106077836 */ /* 0x000fc80000000000 */
[----:B------:R-:W-:Y:S01]  /*1030*/  @P0 IMAD.MOV R7, RZ, RZ, R6 ;  /* 0x000000ffff070224 */ /* 0x000fe200078e0206 */
[-C--:B------:R-:W-:Y:S02]  /*1040*/  ISETP.NE.AND P0, PT, R3, R2.reuse, PT ;  /* 0x000000020300720c */ /* 0x080fe40003f05270 */
[----:B0-----:R-:W-:Y:S01]  /*1050*/  SHF.L.W.U32.HI R3, R5, 0x18, R8 ;  /* 0x0000001805037819 */ /* 0x001fe20000010e08 */
[----:B------:R-:W-:Y:S02]  /*1060*/  VIADD R4, R7, 0x1 ;  /* 0x0000000107047836 */ /* 0x000fe40000000000 */
[----:B------:R-:W-:Y:S01]  /*1070*/  @P1 IMAD.MOV R4, RZ, RZ, R7 ;  /* 0x000000ffff041224 */ /* 0x000fe200078e0207 */
[----:B------:R-:W-:-:S03]  /*1080*/  ISETP.NE.AND P1, PT, R5, R2, PT ;  /* 0x000000020500720c */ /* 0x000fc60003f25270 */
[----:B------:R-:W-:-:S04]  /*1090*/  VIADD R6, R4, 0x1 ;  /* 0x0000000104067836 */ /* 0x000fc80000000000 */
[----:B------:R-:W-:Y:S01]  /*10a0*/  @P0 IMAD.MOV R6, RZ, RZ, R4 ;  /* 0x000000ffff060224 */ /* 0x000fe200078e0204 */
[-C--:B------:R-:W-:Y:S02]  /*10b0*/  ISETP.NE.AND P0, PT, R3, R2.reuse, PT ;  /* 0x000000020300720c */ /* 0x080fe40003f05270 */
[C-C-:B------:R-:W-:Y:S01]  /*10c0*/  SHF.L.W.U32.HI R3, R5.reuse, 0x10, R8.reuse ;  /* 0x0000001005037819 */ /* 0x140fe20000010e08 */
[C---:B------:R-:W-:Y:S01]  /*10d0*/  VIADD R4, R6.reuse, 0x1 ;  /* 0x0000000106047836 */ /* 0x040fe20000000000 */
[----:B------:R-:W-:Y:S02]  /*10e0*/  SHF.L.W.U32.HI R5, R5, 0x8, R8 ;  /* 0x0000000805057819 */ /* 0x000fe40000010e08 */
[----:B------:R-:W-:Y:S02]  /*10f0*/  @P1 IADD3 R4, PT, PT, R6, RZ, RZ ;  /* 0x000000ff06041210 */ /* 0x000fe40007ffe0ff */
[----:B------:R-:W-:-:S03]  /*1100*/  ISETP.NE.AND P1, PT, R3, R2, PT ;  /* 0x000000020300720c */ /* 0x000fc60003f25270 */
[----:B------:R-:W-:Y:S02]  /*1110*/  VIADD R3, R4, 0x1 ;  /* 0x0000000104037836 */ /* 0x000fe40000000000 */
[----:B------:R-:W-:Y:S01]  /*1120*/  @P0 IMAD.MOV R3, RZ, RZ, R4 ;  /* 0x000000ffff030224 */ /* 0x000fe200078e0204 */
[----:B------:R-:W-:-:S03]  /*1130*/  ISETP.NE.AND P0, PT, R5, R2, PT ;  /* 0x000000020500720c */ /* 0x000fc60003f05270 */
[----:B------:R-:W-:-:S04]  /*1140*/  VIADD R4, R3, 0x1 ;  /* 0x0000000103047836 */ /* 0x000fc80000000000 */
[----:B------:R-:W-:-:S04]  /*1150*/  @P1 IMAD.MOV R4, RZ, RZ, R3 ;  /* 0x000000ffff041224 */ /* 0x000fc800078e0203 */
[----:B------:R-:W-:Y:S02]  /*1160*/  VIADD R7, R4, 0x1 ;  /* 0x0000000104077836 */ /* 0x000fe40000000000 */
[----:B------:R-:W-:Y:S01]  /*1170*/  @P0 IMAD.MOV R7, RZ, RZ, R4 ;  /* 0x000000ffff070224 */ /* 0x000fe200078e0204 */
[----:B------:R-:W-:Y:S06]  /*1180*/  BRA.U UP0, `(.L_x_0) ;  /* 0xfffffff1000c7547 */ /* 0x000fec000b83ffff */
[----:B------:R-:W0:Y:S08]  /*1190*/  LDC R5, c[0x0][0x3a4] ;  /* 0x0000e900ff057b82 */ /* 0x000e300000000800 */
[----:B------:R-:W1:Y:S01]  /*11a0*/  LDC.64 R2, c[0x0][0x390] ;  /* 0x0000e400ff027b82 */ /* 0x000e620000000a00 */
[----:B0-----:R-:W-:-:S04]  /*11b0*/  IMAD R5, R5, 0x20, R0 ;  /* 0x0000002005057824 */ /* 0x001fc800078e0200 */
[----:B-1----:R-:W-:-:S05]  /*11c0*/  IMAD.WIDE R2, R5, 0x4, R2 ;  /* 0x0000000405027825 */ /* 0x002fca00078e0202 */
[----:B------:R-:W-:Y:S01]  /*11d0*/  REDG.E.ADD.STRONG.GPU desc[UR6][R2.64], R7 ;  /* 0x000000070200798e */ /* 0x000fe2000c12e106 */
[----:B------:R-:W-:Y:S05]  /*11e0*/  EXIT ;  /* 0x000000000000794d */ /* 0x000fea0003800000 */
.L_x_1:
[----:B------:R-:W-:-:S00]  /*11f0*/  BRA `(.L_x_1) ;  /* 0xfffffffc00fc7947 */ /* 0x000fc0000383ffff */
[----:B------:R-:W-:-:S00]  /*1200*/  NOP ;  /* 0x0000000000007918 */ /* 0x000fc00000000000 */
[----:B------:R-:W-:-:S00]  /*1210*/  NOP ;  /* 0x0000000000007918 */ /* 0x000fc00000000000 */
[----:B------:R-:W-:-:S00]  /*1220*/  NOP ;  /* 0x0000000000007918 */ /* 0x000fc00000000000 */
[----:B------:R-:W-:-:S00]  /*1230*/  NOP ;  /* 0x0000000000007918 */ /* 0x000fc00000000000 */
[----:B------:R-:W-:-:S00]  /*1240*/  NOP ;  /* 0x0000000000007918 */ /* 0x000fc00000000000 */
[----:B------:R-:W-:-:S00]  /*1250*/  NOP ;  /* 0x0000000000007918 */ /* 0x000fc00000000000 */
[----:B------:R-:W-:-:S00]  /*1260*/  NOP ;  /* 0x0000000000007918 */ /* 0x000fc00000000000 */
[----:B------:R-:W-:-:S00]  /*1270*/  NOP ;  /* 0x0000000000007918 */ /* 0x000fc00000000000 */
.L_x_2:


//--------------------- .nv.shared._Z18matchPattern_gpu_1PjS_Piiiii --------------------------
	.section	.nv.shared._Z18matchPattern_gpu_1PjS_Piiiii,"aw",@nobits
	.sectionflags	@""
	.align	4
.nv.shared._Z18matchPattern_gpu_1PjS_Piiiii:
	.zero		1156


//--------------------- .nv.shared.reserved.0     --------------------------
	.section	.nv.shared.reserved.0,"aw",@nobits
	.weak		__nv_reservedSMEM_offset_0_alias
	.size		__nv_reservedSMEM_offset_0_alias, 0, 64
	.other		__nv_reservedSMEM_offset_0_alias,@"STO_CUDA_RESERVED_SHARED STV_DEFAULT"
__nv_reservedSMEM_offset_0_alias:
	.zero		0
	.zero		64


//--------------------- .nv.constant0._Z18matchPattern_gpu_1PjS_Piiiii --------------------------
	.section	.nv.constant0._Z18matchPattern_gpu_1PjS_Piiiii,"a",@progbits
	.sectionflags	@""
	.align	4
.nv.constant0._Z18matchPattern_gpu_1PjS_Piiiii:
	.zero		936


//--------------------- SYMBOLS --------------------------

	.type		.nv.reservedSmem.offset0,@object
	.size		.nv.reservedSmem.offset0,0x4
	.type		.nv.reservedSmem.cap,@object
	.size		.nv.reservedSmem.cap,0x4
